	.headerflags	@"EF_CUDA_TEXMODE_UNIFIED EF_CUDA_64BIT_ADDRESS EF_CUDA_ACCELERATORS EF_CUDA_SM90 EF_CUDA_VIRTUAL_SM(EF_CUDA_SM90)"
	.elftype	@"ET_EXEC"


//--------------------- .nv.info                  --------------------------
	.section	.nv.info,"",@"SHT_CUDA_INFO"
	.align	4


	//----- nvinfo : EIATTR_REGCOUNT
	.align		4
        /*0000*/ 	.byte	0x04, 0x2f
        /*0002*/ 	.short	(.L_1 - .L_0)
	.align		4
.L_0:
        /*0004*/ 	.word	index@(triton_poi_fused_cat_52)
        /*0008*/ 	.word	0x00000010


	//----- nvinfo : EIATTR_MIN_STACK_SIZE
	.align		4
.L_1:
        /*000c*/ 	.byte	0x04, 0x12
        /*000e*/ 	.short	(.L_3 - .L_2)
	.align		4
.L_2:
        /*0010*/ 	.word	index@(triton_poi_fused_cat_52)
        /*0014*/ 	.word	0x00000000


	//----- nvinfo : EIATTR_FRAME_SIZE
	.align		4
.L_3:
        /*0018*/ 	.byte	0x04, 0x11
        /*001a*/ 	.short	(.L_5 - .L_4)
	.align		4
.L_4:
        /*001c*/ 	.word	index@(triton_poi_fused_cat_52)
        /*0020*/ 	.word	0x00000000


	//----- nvinfo : EIATTR_MIN_STACK_SIZE
	.align		4
.L_5:
        /*0024*/ 	.byte	0x04, 0x12
        /*0026*/ 	.short	(.L_7 - .L_6)
	.align		4
.L_6:
        /*0028*/ 	.word	index@(triton_poi_fused_cat_52)
        /*002c*/ 	.word	0x00000000
.L_7:


//--------------------- .nv.info.triton_poi_fused_cat_52 --------------------------
	.section	.nv.info.triton_poi_fused_cat_52,"",@"SHT_CUDA_INFO"
	.sectionflags	@""
	.align	4


	//----- nvinfo : EIATTR_CUDA_API_VERSION
	.align		4
        /*0000*/ 	.byte	0x04, 0x37
        /*0002*/ 	.short	(.L_9 - .L_8)
.L_8:
        /*0004*/ 	.word	0x0000007c


	//----- nvinfo : EIATTR_KPARAM_INFO
	.align		4
.L_9:
        /*0008*/ 	.byte	0x04, 0x17
        /*000a*/ 	.short	(.L_11 - .L_10)
.L_10:
        /*000c*/ 	.word	0x00000000
        /*0010*/ 	.short	0x0003
        /*0012*/ 	.short	0x0018
        /*0014*/ 	.byte	0x00, 0xf0, 0x11, 0x00


	//----- nvinfo : EIATTR_KPARAM_INFO
	.align		4
.L_11:
        /*0018*/ 	.byte	0x04, 0x17
        /*001a*/ 	.short	(.L_13 - .L_12)
.L_12:
        /*001c*/ 	.word	0x00000000
        /*0020*/ 	.short	0x0002
        /*0022*/ 	.short	0x0010
        /*0024*/ 	.byte	0x00, 0xf4, 0x21, 0x00


	//----- nvinfo : EIATTR_KPARAM_INFO
	.align		4
.L_13:
        /*0028*/ 	.byte	0x04, 0x17
        /*002a*/ 	.short	(.L_15 - .L_14)
.L_14:
        /*002c*/ 	.word	0x00000000
        /*0030*/ 	.short	0x0001
        /*0032*/ 	.short	0x0008
        /*0034*/ 	.byte	0x00, 0xf4, 0x21, 0x00


	//----- nvinfo : EIATTR_KPARAM_INFO
	.align		4
.L_15:
        /*0038*/ 	.byte	0x04, 0x17
        /*003a*/ 	.short	(.L_17 - .L_16)
.L_16:
        /*003c*/ 	.word	0x00000000
        /*0040*/ 	.short	0x0000
        /*0042*/ 	.short	0x0000
        /*0044*/ 	.byte	0x00, 0xf4, 0x21, 0x00


	//----- nvinfo : EIATTR_SPARSE_MMA_MASK
	.align		4
.L_17:
        /*0048*/ 	.byte	0x03, 0x50
        /*004a*/ 	.short	0x0000


	//----- nvinfo : EIATTR_MAXREG_COUNT
	.align		4
        /*004c*/ 	.byte	0x03, 0x1b
        /*004e*/ 	.short	0x00ff


	//----- nvinfo : EIATTR_EXIT_INSTR_OFFSETS
	.align		4
        /*0050*/ 	.byte	0x04, 0x1c
        /*0052*/ 	.short	(.L_19 - .L_18)


	//   ....[0]....
.L_18:
        /*0054*/ 	.word	0x00000160


	//----- nvinfo : EIATTR_REQNTID
	.align		4
.L_19:
        /*0058*/ 	.byte	0x04, 0x10
        /*005a*/ 	.short	(.L_21 - .L_20)
.L_20:
        /*005c*/ 	.word	0x00000080
        /*0060*/ 	.word	0x00000001
        /*0064*/ 	.word	0x00000001


	//----- nvinfo : EIATTR_CBANK_PARAM_SIZE
	.align		4
.L_21:
        /*0068*/ 	.byte	0x03, 0x19
        /*006a*/ 	.short	0x001c


	//----- nvinfo : EIATTR_PARAM_CBANK
	.align		4
        /*006c*/ 	.byte	0x04, 0x0a
        /*006e*/ 	.short	(.L_23 - .L_22)
	.align		4
.L_22:
        /*0070*/ 	.word	index@(.nv.constant0.triton_poi_fused_cat_52)
        /*0074*/ 	.short	0x0210
        /*0076*/ 	.short	0x001c


	//----- nvinfo : EIATTR_SW_WAR
	.align		4
.L_23:
        /*0078*/ 	.byte	0x04, 0x36
        /*007a*/ 	.short	(.L_25 - .L_24)
.L_24:
        /*007c*/ 	.word	0x00000008
.L_25:


//--------------------- .nv.callgraph             --------------------------
	.section	.nv.callgraph,"",@"SHT_CUDA_CALLGRAPH"
	.align	4
	.sectionentsize	8
	.align		4
        /*0000*/ 	.word	0x00000000
	.align		4
        /*0004*/ 	.word	0xffffffff
	.align		4
        /*0008*/ 	.word	0x00000000
	.align		4
        /*000c*/ 	.word	0xfffffffe
	.align		4
        /*0010*/ 	.word	0x00000000
	.align		4
        /*0014*/ 	.word	0xfffffffd
	.align		4
        /*0018*/ 	.word	0x00000000
	.align		4
        /*001c*/ 	.word	0xfffffffc


//--------------------- .text.triton_poi_fused_cat_52 --------------------------
	.section	.text.triton_poi_fused_cat_52,"ax",@progbits
	.align	128
        .global         triton_poi_fused_cat_52
        .type           triton_poi_fused_cat_52,@function
        .size           triton_poi_fused_cat_52,(.L_x_1 - triton_poi_fused_cat_52)
        .other          triton_poi_fused_cat_52,@"STO_CUDA_ENTRY STV_DEFAULT"
triton_poi_fused_cat_52:
.text.triton_poi_fused_cat_52:
[----:B------:R-:W-:Y:S01]  /*0000*/  LDC R1, c[0x0][0x28] ;  /* 0x00000a00ff017b82 */ /* 0x000fe20000000800 */
[----:B------:R-:W1:Y:S07]  /*0010*/  S2R R0, SR_TID.X ;  /* 0x0000000000007919 */ /* 0x000e6e0000002100 */
[----:B------:R-:W2:Y:S01]  /*0020*/  LDC.64 R4, c[0x0][0x210] ;  /* 0x00008400ff047b82 */ /* 0x000ea20000000a00 */
[----:B------:R-:W-:Y:S01]  /*0030*/  ULDC.64 UR4, c[0x0][0x208] ;  /* 0x0000820000047ab9 */ /* 0x000fe20000000a00 */
[----:B------:R-:W3:Y:S06]  /*0040*/  S2R R11, SR_CTAID.X ;  /* 0x00000000000b7919 */ /* 0x000eec0000002500 */
[----:B------:R-:W4:Y:S08]  /*0050*/  LDC.64 R2, c[0x0][0x218] ;  /* 0x00008600ff027b82 */ /* 0x000f300000000a00 */
[----:B------:R-:W5:Y:S01]  /*0060*/  LDC.64 R8, c[0x0][0x220] ;  /* 0x00008800ff087b82 */ /* 0x000f620000000a00 */
[----:B-1----:R-:W-:-:S04]  /*0070*/  SHF.L.U32 R0, R0, 0x2, RZ ;  /* 0x0000000200007819 */ /* 0x002fc800000006ff */
[----:B------:R-:W-:-:S04]  /*0080*/  LOP3.LUT R0, R0, 0x1fc, RZ, 0xc0, !PT ;  /* 0x000001fc00007812 */ /* 0x000fc800078ec0ff */
[----:B---3--:R-:W-:-:S05]  /*0090*/  LEA R11, R11, R0, 0x9 ;  /* 0x000000000b0b7211 */ /* 0x008fca00078e48ff */
[----:B--2---:R-:W-:-:S06]  /*00a0*/  IMAD.WIDE R4, R11, 0x4, R4 ;  /* 0x000000040b047825 */ /* 0x004fcc00078e0204 */
[----:B------:R-:W2:Y:S01]  /*00b0*/  LDG.E.128 R4, desc[UR4][R4.64] ;  /* 0x0000000404047981 */ /* 0x000ea2000c1e1d00 */
[----:B------:R-:W-:-:S05]  /*00c0*/  IMAD.HI R0, R11, 0x2aaaaaab, RZ ;  /* 0x2aaaaaab0b007827 */ /* 0x000fca00078e02ff */
[----:B------:R-:W-:-:S04]  /*00d0*/  SHF.R.U32.HI R13, RZ, 0x1f, R0 ;  /* 0x0000001fff0d7819 */ /* 0x000fc80000011600 */
[----:B------:R-:W-:-:S05]  /*00e0*/  LEA.HI.SX32 R0, R0, R13, 0x15 ;  /* 0x0000000d00007211 */ /* 0x000fca00078faaff */
[----:B------:R-:W-:-:S04]  /*00f0*/  IMAD R11, R0, -0x3000, R11 ;  /* 0xffffd000000b7824 */ /* 0x000fc800078e020b */
[----:B------:R-:W-:-:S04]  /*0100*/  IMAD R11, R0, 0x48000, R11 ;  /* 0x00048000000b7824 */ /* 0x000fc800078e020b */
[----:B------:R-:W-:Y:S02]  /*0110*/  IMAD R13, R0, 0x3000, R11 ;  /* 0x00003000000d7824 */ /* 0x000fe400078e020b */
[----:B----4-:R-:W-:-:S04]  /*0120*/  IMAD.WIDE R2, R11, 0x4, R2 ;  /* 0x000000040b027825 */ /* 0x010fc800078e0202 */
[----:B-----5:R-:W-:Y:S01]  /*0130*/  IMAD.WIDE R8, R13, 0x4, R8 ;  /* 0x000000040d087825 */ /* 0x020fe200078e0208 */
[----:B--2---:R-:W-:Y:S04]  /*0140*/  STG.E.128 desc[UR4][R2.64], R4 ;  /* 0x0000000402007986 */ /* 0x004fe8000c101d04 */
[----:B------:R-:W-:Y:S01]  /*0150*/  STG.E.128 desc[UR4][R8.64], R4 ;  /* 0x0000000408007986 */ /* 0x000fe2000c101d04 */
[----:B------:R-:W-:Y:S05]  /*0160*/  EXIT ;  /* 0x000000000000794d */ /* 0x000fea0003800000 */
.L_x_0:
[----:B------:R-:W-:-:S00]  /*0170*/  BRA `(.L_x_0) ;  /* 0xfffffffc00fc7947 */ /* 0x000fc0000383ffff */
[----:B------:R-:W-:-:S00]  /*0180*/  NOP ;  /* 0x0000000000007918 */ /* 0x000fc00000000000 */
[----:B------:R-:W-:-:S00]  /*0190*/  NOP ;  /* 0x0000000000007918 */ /* 0x000fc00000000000 */
[----:B------:R-:W-:-:S00]  /*01a0*/  NOP ;  /* 0x0000000000007918 */ /* 0x000fc00000000000 */
[----:B------:R-:W-:-:S00]  /*01b0*/  NOP ;  /* 0x0000000000007918 */ /* 0x000fc00000000000 */
[----:B------:R-:W-:-:S00]  /*01c0*/  NOP ;  /* 0x0000000000007918 */ /* 0x000fc00000000000 */
[----:B------:R-:W-:-:S00]  /*01d0*/  NOP ;  /* 0x0000000000007918 */ /* 0x000fc00000000000 */
[----:B------:R-:W-:-:S00]  /*01e0*/  NOP ;  /* 0x0000000000007918 */ /* 0x000fc00000000000 */
[----:B------:R-:W-:-:S00]  /*01f0*/  NOP ;  /* 0x0000000000007918 */ /* 0x000fc00000000000 */
.L_x_1:


//--------------------- .nv.constant0.triton_poi_fused_cat_52 --------------------------
	.section	.nv.constant0.triton_poi_fused_cat_52,"a",@progbits
	.sectionflags	@""
	.align	4
.nv.constant0.triton_poi_fused_cat_52:
	.zero		556
